	.headerflags	@"EF_CUDA_TEXMODE_UNIFIED EF_CUDA_64BIT_ADDRESS EF_CUDA_ACCELERATORS EF_CUDA_SM90 EF_CUDA_VIRTUAL_SM(EF_CUDA_SM90)"
	.elftype	@"ET_EXEC"


//--------------------- .nv.info                  --------------------------
	.section	.nv.info,"",@"SHT_CUDA_INFO"
	.align	4


	//----- nvinfo : EIATTR_REGCOUNT
	.align		4
        /*0000*/ 	.byte	0x04, 0x2f
        /*0002*/ 	.short	(.L_1 - .L_0)
	.align		4
.L_0:
        /*0004*/ 	.word	index@(triton_poi_fused_cat_85)
        /*0008*/ 	.word	0x00000016


	//----- nvinfo : EIATTR_MIN_STACK_SIZE
	.align		4
.L_1:
        /*000c*/ 	.byte	0x04, 0x12
        /*000e*/ 	.short	(.L_3 - .L_2)
	.align		4
.L_2:
        /*0010*/ 	.word	index@(triton_poi_fused_cat_85)
        /*0014*/ 	.word	0x00000000


	//----- nvinfo : EIATTR_FRAME_SIZE
	.align		4
.L_3:
        /*0018*/ 	.byte	0x04, 0x11
        /*001a*/ 	.short	(.L_5 - .L_4)
	.align		4
.L_4:
        /*001c*/ 	.word	index@(triton_poi_fused_cat_85)
        /*0020*/ 	.word	0x00000000


	//----- nvinfo : EIATTR_MIN_STACK_SIZE
	.align		4
.L_5:
        /*0024*/ 	.byte	0x04, 0x12
        /*0026*/ 	.short	(.L_7 - .L_6)
	.align		4
.L_6:
        /*0028*/ 	.word	index@(triton_poi_fused_cat_85)
        /*002c*/ 	.word	0x00000000
.L_7:


//--------------------- .nv.info.triton_poi_fused_cat_85 --------------------------
	.section	.nv.info.triton_poi_fused_cat_85,"",@"SHT_CUDA_INFO"
	.sectionflags	@""
	.align	4


	//----- nvinfo : EIATTR_CUDA_API_VERSION
	.align		4
        /*0000*/ 	.byte	0x04, 0x37
        /*0002*/ 	.short	(.L_9 - .L_8)
.L_8:
        /*0004*/ 	.word	0x0000007c


	//----- nvinfo : EIATTR_KPARAM_INFO
	.align		4
.L_9:
        /*0008*/ 	.byte	0x04, 0x17
        /*000a*/ 	.short	(.L_11 - .L_10)
.L_10:
        /*000c*/ 	.word	0x00000000
        /*0010*/ 	.short	0x0005
        /*0012*/ 	.short	0x0028
        /*0014*/ 	.byte	0x00, 0xf0, 0x11, 0x00


	//----- nvinfo : EIATTR_KPARAM_INFO
	.align		4
.L_11:
        /*0018*/ 	.byte	0x04, 0x17
        /*001a*/ 	.short	(.L_13 - .L_12)
.L_12:
        /*001c*/ 	.word	0x00000000
        /*0020*/ 	.short	0x0004
        /*0022*/ 	.short	0x0020
        /*0024*/ 	.byte	0x00, 0xf4, 0x21, 0x00


	//----- nvinfo : EIATTR_KPARAM_INFO
	.align		4
.L_13:
        /*0028*/ 	.byte	0x04, 0x17
        /*002a*/ 	.short	(.L_15 - .L_14)
.L_14:
        /*002c*/ 	.word	0x00000000
        /*0030*/ 	.short	0x0003
        /*0032*/ 	.short	0x0018
        /*0034*/ 	.byte	0x00, 0xf4, 0x21, 0x00


	//----- nvinfo : EIATTR_KPARAM_INFO
	.align		4
.L_15:
        /*0038*/ 	.byte	0x04, 0x17
        /*003a*/ 	.short	(.L_17 - .L_16)
.L_16:
        /*003c*/ 	.word	0x00000000
        /*0040*/ 	.short	0x0002
        /*0042*/ 	.short	0x0010
        /*0044*/ 	.byte	0x00, 0xf4, 0x21, 0x00


	//----- nvinfo : EIATTR_KPARAM_INFO
	.align		4
.L_17:
        /*0048*/ 	.byte	0x04, 0x17
        /*004a*/ 	.short	(.L_19 - .L_18)
.L_18:
        /*004c*/ 	.word	0x00000000
        /*0050*/ 	.short	0x0001
        /*0052*/ 	.short	0x0008
        /*0054*/ 	.byte	0x00, 0xf4, 0x21, 0x00


	//----- nvinfo : EIATTR_KPARAM_INFO
	.align		4
.L_19:
        /*0058*/ 	.byte	0x04, 0x17
        /*005a*/ 	.short	(.L_21 - .L_20)
.L_20:
        /*005c*/ 	.word	0x00000000
        /*0060*/ 	.short	0x0000
        /*0062*/ 	.short	0x0000
        /*0064*/ 	.byte	0x00, 0xf4, 0x21, 0x00


	//----- nvinfo : EIATTR_SPARSE_MMA_MASK
	.align		4
.L_21:
        /*0068*/ 	.byte	0x03, 0x50
        /*006a*/ 	.short	0x0000


	//----- nvinfo : EIATTR_MAXREG_COUNT
	.align		4
        /*006c*/ 	.byte	0x03, 0x1b
        /*006e*/ 	.short	0x00ff


	//----- nvinfo : EIATTR_EXIT_INSTR_OFFSETS
	.align		4
        /*0070*/ 	.byte	0x04, 0x1c
        /*0072*/ 	.short	(.L_23 - .L_22)


	//   ....[0]....
.L_22:
        /*0074*/ 	.word	0x00000200


	//   ....[1]....
        /*0078*/ 	.word	0x00000220


	//----- nvinfo : EIATTR_REQNTID
	.align		4
.L_23:
        /*007c*/ 	.byte	0x04, 0x10
        /*007e*/ 	.short	(.L_25 - .L_24)
.L_24:
        /*0080*/ 	.word	0x00000080
        /*0084*/ 	.word	0x00000001
        /*0088*/ 	.word	0x00000001


	//----- nvinfo : EIATTR_CBANK_PARAM_SIZE
	.align		4
.L_25:
        /*008c*/ 	.byte	0x03, 0x19
        /*008e*/ 	.short	0x002c


	//----- nvinfo : EIATTR_PARAM_CBANK
	.align		4
        /*0090*/ 	.byte	0x04, 0x0a
        /*0092*/ 	.short	(.L_27 - .L_26)
	.align		4
.L_26:
        /*0094*/ 	.word	index@(.nv.constant0.triton_poi_fused_cat_85)
        /*0098*/ 	.short	0x0210
        /*009a*/ 	.short	0x002c


	//----- nvinfo : EIATTR_SW_WAR
	.align		4
.L_27:
        /*009c*/ 	.byte	0x04, 0x36
        /*009e*/ 	.short	(.L_29 - .L_28)
.L_28:
        /*00a0*/ 	.word	0x00000008
.L_29:


//--------------------- .nv.callgraph             --------------------------
	.section	.nv.callgraph,"",@"SHT_CUDA_CALLGRAPH"
	.align	4
	.sectionentsize	8
	.align		4
        /*0000*/ 	.word	0x00000000
	.align		4
        /*0004*/ 	.word	0xffffffff
	.align		4
        /*0008*/ 	.word	0x00000000
	.align		4
        /*000c*/ 	.word	0xfffffffe
	.align		4
        /*0010*/ 	.word	0x00000000
	.align		4
        /*0014*/ 	.word	0xfffffffd
	.align		4
        /*0018*/ 	.word	0x00000000
	.align		4
        /*001c*/ 	.word	0xfffffffc


//--------------------- .text.triton_poi_fused_cat_85 --------------------------
	.section	.text.triton_poi_fused_cat_85,"ax",@progbits
	.align	128
        .global         triton_poi_fused_cat_85
        .type           triton_poi_fused_cat_85,@function
        .size           triton_poi_fused_cat_85,(.L_x_1 - triton_poi_fused_cat_85)
        .other          triton_poi_fused_cat_85,@"STO_CUDA_ENTRY STV_DEFAULT"
triton_poi_fused_cat_85:
.text.triton_poi_fused_cat_85:
[----:B------:R-:W0:Y:S01]  /*0000*/  LDC R1, c[0x0][0x28] ;  /* 0x00000a00ff017b82 */ /* 0x000e220000000800 */
[----:B------:R-:W1:Y:S07]  /*0010*/  S2R R0, SR_TID.X ;  /* 0x0000000000007919 */ /* 0x000e6e0000002100 */
[----:B------:R-:W2:Y:S01]  /*0020*/  LDC.64 R8, c[0x0][0x210] ;  /* 0x00008400ff087b82 */ /* 0x000ea20000000a00 */
[----:B------:R-:W-:Y:S01]  /*0030*/  CS2R R2, SRZ ;  /* 0x0000000000027805 */ /* 0x000fe2000001ff00 */
[----:B------:R-:W-:Y:S01]  /*0040*/  ULDC.64 UR4, c[0x0][0x208] ;  /* 0x0000820000047ab9 */ /* 0x000fe20000000a00 */
[----:B------:R-:W3:Y:S05]  /*0050*/  S2R R7, SR_CTAID.X ;  /* 0x0000000000077919 */ /* 0x000eea0000002500 */
[----:B------:R-:W4:Y:S08]  /*0060*/  LDC.64 R10, c[0x0][0x218] ;  /* 0x00008600ff0a7b82 */ /* 0x000f300000000a00 */
[----:B------:R-:W5:Y:S08]  /*0070*/  LDC.64 R12, c[0x0][0x220] ;  /* 0x00008800ff0c7b82 */ /* 0x000f700000000a00 */
[----:B------:R-:W4:Y:S01]  /*0080*/  LDC.64 R4, c[0x0][0x228] ;  /* 0x00008a00ff047b82 */ /* 0x000f220000000a00 */
[----:B-1----:R-:W-:-:S05]  /*0090*/  IMAD.SHL.U32 R0, R0, 0x2, RZ ;  /* 0x0000000200007824 */ /* 0x002fca00078e00ff */
[----:B------:R-:W-:-:S05]  /*00a0*/  LOP3.LUT R0, R0, 0xfe, RZ, 0xc0, !PT ;  /* 0x000000fe00007812 */ /* 0x000fca00078ec0ff */
[----:B---3--:R-:W-:-:S04]  /*00b0*/  IMAD R7, R7, 0x100, R0 ;  /* 0x0000010007077824 */ /* 0x008fc800078e0200 */
[C---:B--2---:R-:W-:Y:S01]  /*00c0*/  IMAD.WIDE R8, R7.reuse, 0x4, R8 ;  /* 0x0000000407087825 */ /* 0x044fe200078e0208 */
[----:B------:R-:W-:-:S13]  /*00d0*/  ISETP.GE.AND P0, PT, R7, 0x200, PT ;  /* 0x000002000700780c */ /* 0x000fda0003f06270 */
[----:B------:R4:W2:Y:S01]  /*00e0*/  @!P0 LDG.E.64 R2, desc[UR4][R8.64] ;  /* 0x0000000408028981 */ /* 0x0008a2000c1e1b00 */
[----:B------:R-:W-:-:S04]  /*00f0*/  SHF.R.S32.HI R0, RZ, 0x1f, R7 ;  /* 0x0000001fff007819 */ /* 0x000fc80000011407 */
[----:B------:R-:W-:-:S04]  /*0100*/  LEA.HI R0, R0, R7, RZ, 0x7 ;  /* 0x0000000700007211 */ /* 0x000fc800078f38ff */
[----:B------:R-:W-:Y:S02]  /*0110*/  LOP3.LUT R14, R0, 0xffffff80, RZ, 0xc0, !PT ;  /* 0xffffff80000e7812 */ /* 0x000fe400078ec0ff */
[----:B------:R-:W-:Y:S02]  /*0120*/  SHF.R.S32.HI R0, RZ, 0x7, R0 ;  /* 0x00000007ff007819 */ /* 0x000fe40000011400 */
[----:B------:R-:W-:Y:S02]  /*0130*/  IADD3 R15, R7, -R14, RZ ;  /* 0x8000000e070f7210 */ /* 0x000fe40007ffe0ff */
[----:B------:R-:W1:Y:S03]  /*0140*/  LDC.64 R6, c[0x0][0x230] ;  /* 0x00008c00ff067b82 */ /* 0x000e660000000a00 */
[----:B------:R-:W-:-:S04]  /*0150*/  IMAD R15, R0, 0xd00, R15 ;  /* 0x00000d00000f7824 */ /* 0x000fc800078e020f */
[----:B------:R-:W-:Y:S02]  /*0160*/  IMAD.IADD R17, R14, 0x1, R15 ;  /* 0x000000010e117824 */ /* 0x000fe400078e020f */
[----:B----4-:R-:W-:-:S03]  /*0170*/  IMAD.WIDE R8, R15, 0x4, R10 ;  /* 0x000000040f087825 */ /* 0x010fc600078e020a */
[----:B------:R-:W-:Y:S01]  /*0180*/  IADD3 R19, R14, R17, RZ ;  /* 0x000000110e137210 */ /* 0x000fe20007ffe0ff */
[----:B-----5:R-:W-:-:S04]  /*0190*/  IMAD.WIDE R10, R17, 0x4, R12 ;  /* 0x00000004110a7825 */ /* 0x020fc800078e020c */
[----:B0-----:R-:W-:Y:S01]  /*01a0*/  IMAD.WIDE R4, R19, 0x4, R4 ;  /* 0x0000000413047825 */ /* 0x001fe200078e0204 */
[----:B------:R-:W-:-:S05]  /*01b0*/  IADD3 R19, R14, R19, RZ ;  /* 0x000000130e137210 */ /* 0x000fca0007ffe0ff */
[----:B-1----:R-:W-:Y:S01]  /*01c0*/  IMAD.WIDE R6, R19, 0x4, R6 ;  /* 0x0000000413067825 */ /* 0x002fe200078e0206 */
[----:B--2---:R0:W-:Y:S04]  /*01d0*/  @!P0 STG.E.64 desc[UR4][R8.64], R2 ;  /* 0x0000000208008986 */ /* 0x0041e8000c101b04 */
[----:B------:R0:W-:Y:S04]  /*01e0*/  @!P0 STG.E.64 desc[UR4][R10.64], R2 ;  /* 0x000000020a008986 */ /* 0x0001e8000c101b04 */
[----:B------:R0:W-:Y:S02]  /*01f0*/  @!P0 STG.E.64 desc[UR4][R4.64], R2 ;  /* 0x0000000204008986 */ /* 0x0001e4000c101b04 */
[----:B0-----:R-:W-:Y:S05]  /*0200*/  @P0 EXIT ;  /* 0x000000000000094d */ /* 0x001fea0003800000 */
[----:B------:R-:W-:Y:S01]  /*0210*/  STG.E.64 desc[UR4][R6.64], R2 ;  /* 0x0000000206007986 */ /* 0x000fe2000c101b04 */
[----:B------:R-:W-:Y:S05]  /*0220*/  EXIT ;  /* 0x000000000000794d */ /* 0x000fea0003800000 */
.L_x_0:
[----:B------:R-:W-:-:S00]  /*0230*/  BRA `(.L_x_0) ;  /* 0xfffffffc00fc7947 */ /* 0x000fc0000383ffff */
[----:B------:R-:W-:-:S00]  /*0240*/  NOP ;  /* 0x0000000000007918 */ /* 0x000fc00000000000 */
        /* <DEDUP_REMOVED lines=11> */
.L_x_1:


//--------------------- .nv.constant0.triton_poi_fused_cat_85 --------------------------
	.section	.nv.constant0.triton_poi_fused_cat_85,"a",@progbits
	.sectionflags	@""
	.align	4
.nv.constant0.triton_poi_fused_cat_85:
	.zero		572
